//
// Generated by NVIDIA NVVM Compiler
//
// Compiler Build ID: CL-36424714
// Cuda compilation tools, release 13.0, V13.0.88
// Based on NVVM 20.0.0
//

.version 9.0
.target sm_100
.address_size 64

	// .globl	_Z11step_kernelP8Particlefii

.visible .entry _Z11step_kernelP8Particlefii(
	.param .u64 .ptr .align 1 _Z11step_kernelP8Particlefii_param_0,
	.param .f32 _Z11step_kernelP8Particlefii_param_1,
	.param .u32 _Z11step_kernelP8Particlefii_param_2,
	.param .u32 _Z11step_kernelP8Particlefii_param_3
)
{
	.reg .pred 	%p<3>;
	.reg .b32 	%r<8>;
	.reg .b32 	%f<15>;
	.reg .b64 	%rd<5>;

	ld.param.u64 	%rd1, [_Z11step_kernelP8Particlefii_param_0];
	ld.param.f32 	%f1, [_Z11step_kernelP8Particlefii_param_1];
	ld.param.u32 	%r2, [_Z11step_kernelP8Particlefii_param_2];
	ld.param.u32 	%r3, [_Z11step_kernelP8Particlefii_param_3];
	mov.u32 	%r4, %ctaid.x;
	mov.u32 	%r5, %ntid.x;
	mov.u32 	%r6, %tid.x;
	mad.lo.s32 	%r1, %r4, %r5, %r6;
	setp.ge.s32 	%p1, %r1, %r3;
	@%p1 bra 	$L__BB0_2;
	cvta.to.global.u64 	%rd2, %rd1;
	add.s32 	%r7, %r2, %r1;
	setp.neu.f32 	%p2, %f1, 0f00000000;
	selp.f32 	%f2, %f1, 0f3F800000, %p2;
	mul.wide.s32 	%rd3, %r7, 24;
	add.s64 	%rd4, %rd2, %rd3;
	ld.global.f32 	%f3, [%rd4+12];
	mul.f32 	%f4, %f2, %f3;
	st.global.f32 	[%rd4+12], %f4;
	ld.global.f32 	%f5, [%rd4+16];
	mul.f32 	%f6, %f2, %f5;
	st.global.f32 	[%rd4+16], %f6;
	ld.global.f32 	%f7, [%rd4+20];
	mul.f32 	%f8, %f2, %f7;
	st.global.f32 	[%rd4+20], %f8;
	ld.global.f32 	%f9, [%rd4];
	add.f32 	%f10, %f4, %f9;
	st.global.f32 	[%rd4], %f10;
	ld.global.f32 	%f11, [%rd4+4];
	add.f32 	%f12, %f6, %f11;
	st.global.f32 	[%rd4+4], %f12;
	ld.global.f32 	%f13, [%rd4+8];
	add.f32 	%f14, %f8, %f13;
	st.global.f32 	[%rd4+8], %f14;
$L__BB0_2:
	ret;

}


// ===== COMPILED SASS (sm_100) =====

	.target	sm_100

	.elftype	@"ET_EXEC"


//--------------------- .note.nv.tkinfo           --------------------------
	.section	.note.nv.tkinfo,"",@"SHT_NOTE"
	.sectionflags	@"SHF_NOTE_NV_TKINFO"
	.tkinfo
        /*0018*/ 	.word	0x00000002
        /*0030*/ 	.string	""
        /*0030*/ 	.string	"ptxas"
        /*0030*/ 	.string	"Cuda compilation tools, release 13.0, V13.0.88"
        /*0030*/ 	.string	"Build cuda_13.0.r13.0/compiler.36424714_0"
        /*0030*/ 	.string	"-arch sm_100 -m 64 "



//--------------------- .note.nv.cuinfo           --------------------------
	.section	.note.nv.cuinfo,"",@"SHT_NOTE"
	.sectionflags	@"SHF_NOTE_NV_CUINFO"
        /*0018*/ 	.short	0x0002
        /*001a*/ 	.short	0x0064
        /*001c*/ 	.short	0x0082
	.zero		2


//--------------------- .nv.info                  --------------------------
	.section	.nv.info,"",@"SHT_CUDA_INFO"
	.align	4


	//----- nvinfo : EIATTR_REGCOUNT
	.align		4
        /*0000*/ 	.byte	0x04, 0x2f
        /*0002*/ 	.short	(.L_1 - .L_0)
	.align		4
.L_0:
        /*0004*/ 	.word	index@(_Z11step_kernelP8Particlefii)
        /*0008*/ 	.word	0x00000012


	//----- nvinfo : EIATTR_FRAME_SIZE
	.align		4
.L_1:
        /*000c*/ 	.byte	0x04, 0x11
        /*000e*/ 	.short	(.L_3 - .L_2)
	.align		4
.L_2:
        /*0010*/ 	.word	index@(_Z11step_kernelP8Particlefii)
        /*0014*/ 	.word	0x00000000


	//----- nvinfo : EIATTR_MIN_STACK_SIZE
	.align		4
.L_3:
        /*0018*/ 	.byte	0x04, 0x12
        /*001a*/ 	.short	(.L_5 - .L_4)
	.align		4
.L_4:
        /*001c*/ 	.word	index@(_Z11step_kernelP8Particlefii)
        /*0020*/ 	.word	0x00000000
.L_5:


//--------------------- .nv.compat                --------------------------
	.section	.nv.compat,"",@"SHT_CUDA_COMPAT_INFO"
	.align	4
        /*0000*/ 	.byte	0x02, 0x09, 0x00, 0x00, 0x02, 0x02, 0x01, 0x00, 0x02, 0x05, 0x05, 0x00, 0x03, 0x07, 0x01, 0x01
        /*0010*/ 	.byte	0x02, 0x03, 0x00, 0x00, 0x02, 0x06, 0x01, 0x00, 0x04, 0x0b, 0x08, 0x00, 0x09, 0x00, 0x00, 0x00
        /*0020*/ 	.byte	0x00, 0x00, 0x00, 0x00


//--------------------- .nv.info._Z11step_kernelP8Particlefii --------------------------
	.section	.nv.info._Z11step_kernelP8Particlefii,"",@"SHT_CUDA_INFO"
	.sectionflags	@""
	.align	4


	//----- nvinfo : EIATTR_CUDA_API_VERSION
	.align		4
        /*0000*/ 	.byte	0x04, 0x37
        /*0002*/ 	.short	(.L_7 - .L_6)
.L_6:
        /*0004*/ 	.word	0x00000082


	//----- nvinfo : EIATTR_KPARAM_INFO
	.align		4
.L_7:
        /*0008*/ 	.byte	0x04, 0x17
        /*000a*/ 	.short	(.L_9 - .L_8)
.L_8:
        /*000c*/ 	.word	0x00000000
        /*0010*/ 	.short	0x0003
        /*0012*/ 	.short	0x0010
        /*0014*/ 	.byte	0x00, 0xf0, 0x11, 0x00


	//----- nvinfo : EIATTR_KPARAM_INFO
	.align		4
.L_9:
        /*0018*/ 	.byte	0x04, 0x17
        /*001a*/ 	.short	(.L_11 - .L_10)
.L_10:
        /*001c*/ 	.word	0x00000000
        /*0020*/ 	.short	0x0002
        /*0022*/ 	.short	0x000c
        /*0024*/ 	.byte	0x00, 0xf0, 0x11, 0x00


	//----- nvinfo : EIATTR_KPARAM_INFO
	.align		4
.L_11:
        /*0028*/ 	.byte	0x04, 0x17
        /*002a*/ 	.short	(.L_13 - .L_12)
.L_12:
        /*002c*/ 	.word	0x00000000
        /*0030*/ 	.short	0x0001
        /*0032*/ 	.short	0x0008
        /*0034*/ 	.byte	0x00, 0xf0, 0x11, 0x00


	//----- nvinfo : EIATTR_KPARAM_INFO
	.align		4
.L_13:
        /*0038*/ 	.byte	0x04, 0x17
        /*003a*/ 	.short	(.L_15 - .L_14)
.L_14:
        /*003c*/ 	.word	0x00000000
        /*0040*/ 	.short	0x0000
        /*0042*/ 	.short	0x0000
        /*0044*/ 	.byte	0x00, 0xf5, 0x21, 0x00


	//----- nvinfo : EIATTR_SPARSE_MMA_MASK
	.align		4
.L_15:
        /*0048*/ 	.byte	0x03, 0x50
        /*004a*/ 	.short	0x0000


	//----- nvinfo : EIATTR_MAXREG_COUNT
	.align		4
        /*004c*/ 	.byte	0x03, 0x1b
        /*004e*/ 	.short	0x00ff


	//----- nvinfo : EIATTR_MERCURY_ISA_VERSION
	.align		4
        /*0050*/ 	.byte	0x03, 0x5f
        /*0052*/ 	.short	0x0101


	//----- nvinfo : EIATTR_VRC_CTA_INIT_COUNT
	.align		4
        /*0054*/ 	.byte	0x02, 0x4a
	.zero		1
	.zero		1


	//----- nvinfo : EIATTR_EXIT_INSTR_OFFSETS
	.align		4
        /*0058*/ 	.byte	0x04, 0x1c
        /*005a*/ 	.short	(.L_17 - .L_16)


	//   ....[0]....
.L_16:
        /*005c*/ 	.word	0x00000070


	//   ....[1]....
        /*0060*/ 	.word	0x00000210


	//----- nvinfo : EIATTR_CBANK_PARAM_SIZE
	.align		4
.L_17:
        /*0064*/ 	.byte	0x03, 0x19
        /*0066*/ 	.short	0x0014


	//----- nvinfo : EIATTR_PARAM_CBANK
	.align		4
        /*0068*/ 	.byte	0x04, 0x0a
        /*006a*/ 	.short	(.L_19 - .L_18)
	.align		4
.L_18:
        /*006c*/ 	.word	index@(.nv.constant0._Z11step_kernelP8Particlefii)
        /*0070*/ 	.short	0x0380
        /*0072*/ 	.short	0x0014


	//----- nvinfo : EIATTR_SW_WAR
	.align		4
.L_19:
        /*0074*/ 	.byte	0x04, 0x36
        /*0076*/ 	.short	(.L_21 - .L_20)
.L_20:
        /*0078*/ 	.word	0x00000008
.L_21:


//--------------------- .nv.callgraph             --------------------------
	.section	.nv.callgraph,"",@"SHT_CUDA_CALLGRAPH"
	.align	4
	.sectionentsize	8
	.align		4
        /*0000*/ 	.word	0x00000000
	.align		4
        /*0004*/ 	.word	0xffffffff
	.align		4
        /*0008*/ 	.word	0x00000000
	.align		4
        /*000c*/ 	.word	0xfffffffe
	.align		4
        /*0010*/ 	.word	0x00000000
	.align		4
        /*0014*/ 	.word	0xfffffffd
	.align		4
        /*0018*/ 	.word	0x00000000
	.align		4
        /*001c*/ 	.word	0xfffffffc


//--------------------- .text._Z11step_kernelP8Particlefii --------------------------
	.section	.text._Z11step_kernelP8Particlefii,"ax",@progbits
	.align	128
        .global         _Z11step_kernelP8Particlefii
        .type           _Z11step_kernelP8Particlefii,@function
        .size           _Z11step_kernelP8Particlefii,(.L_x_1 - _Z11step_kernelP8Particlefii)
        .other          _Z11step_kernelP8Particlefii,@"STO_CUDA_ENTRY STV_DEFAULT"
_Z11step_kernelP8Particlefii:
.text._Z11step_kernelP8Particlefii:
[----:B------:R-:W-:Y:S01]  /*0000*/  LDC R1, c[0x0][0x37c] ;  /* 0x0000df00ff017b82 */ /* 0x000fe20000000800 */
[----:B------:R-:W0:Y:S07]  /*0010*/  S2R R3, SR_TID.X ;  /* 0x0000000000037919 */ /* 0x000e2e0000002100 */
[----:B------:R-:W0:Y:S01]  /*0020*/  S2UR UR4, SR_CTAID.X ;  /* 0x00000000000479c3 */ /* 0x000e220000002500 */
[----:B------:R-:W1:Y:S07]  /*0030*/  LDCU UR5, c[0x0][0x390] ;  /* 0x00007200ff0577ac */ /* 0x000e6e0008000800 */
[----:B------:R-:W0:Y:S02]  /*0040*/  LDC R0, c[0x0][0x360] ;  /* 0x0000d800ff007b82 */ /* 0x000e240000000800 */
[----:B0-----:R-:W-:-:S05]  /*0050*/  IMAD R0, R0, UR4, R3 ;  /* 0x0000000400007c24 */ /* 0x001fca000f8e0203 */
[----:B-1----:R-:W-:-:S13]  /*0060*/  ISETP.GE.AND P0, PT, R0, UR5, PT ;  /* 0x0000000500007c0c */ /* 0x002fda000bf06270 */
[----:B------:R-:W-:Y:S05]  /*0070*/  @P0 EXIT ;  /* 0x000000000000094d */ /* 0x000fea0003800000 */
[----:B------:R-:W0:Y:S01]  /*0080*/  LDC.64 R10, c[0x0][0x388] ;  /* 0x0000e200ff0a7b82 */ /* 0x000e220000000a00 */
[----:B------:R-:W1:Y:S07]  /*0090*/  LDCU.64 UR4, c[0x0][0x358] ;  /* 0x00006b00ff0477ac */ /* 0x000e6e0008000a00 */
[----:B------:R-:W2:Y:S01]  /*00a0*/  LDC.64 R2, c[0x0][0x380] ;  /* 0x0000e000ff027b82 */ /* 0x000ea20000000a00 */
[----:B0-----:R-:W-:-:S05]  /*00b0*/  IADD3 R5, PT, PT, R0, R11, RZ ;  /* 0x0000000b00057210 */ /* 0x001fca0007ffe0ff */
[----:B--2---:R-:W-:-:S05]  /*00c0*/  IMAD.WIDE R2, R5, 0x18, R2 ;  /* 0x0000001805027825 */ /* 0x004fca00078e0202 */
[----:B-1----:R-:W2:Y:S04]  /*00d0*/  LDG.E R5, desc[UR4][R2.64+0xc] ;  /* 0x00000c0402057981 */ /* 0x002ea8000c1e1900 */
[----:B------:R-:W3:Y:S04]  /*00e0*/  LDG.E R7, desc[UR4][R2.64+0x10] ;  /* 0x0000100402077981 */ /* 0x000ee8000c1e1900 */
[----:B------:R-:W4:Y:S04]  /*00f0*/  LDG.E R9, desc[UR4][R2.64+0x14] ;  /* 0x0000140402097981 */ /* 0x000f28000c1e1900 */
[----:B------:R-:W5:Y:S04]  /*0100*/  LDG.E R4, desc[UR4][R2.64] ;  /* 0x0000000402047981 */ /* 0x000f68000c1e1900 */
[----:B------:R-:W5:Y:S04]  /*0110*/  LDG.E R6, desc[UR4][R2.64+0x4] ;  /* 0x0000040402067981 */ /* 0x000f68000c1e1900 */
[----:B------:R-:W5:Y:S01]  /*0120*/  LDG.E R8, desc[UR4][R2.64+0x8] ;  /* 0x0000080402087981 */ /* 0x000f62000c1e1900 */
[----:B------:R-:W-:-:S04]  /*0130*/  FSETP.NEU.AND P0, PT, R10, RZ, PT ;  /* 0x000000ff0a00720b */ /* 0x000fc80003f0d000 */
[----:B------:R-:W-:-:S05]  /*0140*/  FSEL R0, R10, 1, P0 ;  /* 0x3f8000000a007808 */ /* 0x000fca0000000000 */
[C---:B--2---:R-:W-:Y:S01]  /*0150*/  FMUL R5, R0.reuse, R5 ;  /* 0x0000000500057220 */ /* 0x044fe20000400000 */
[----:B---3--:R-:W-:-:S04]  /*0160*/  FMUL R7, R0, R7 ;  /* 0x0000000700077220 */ /* 0x008fc80000400000 */
[----:B------:R-:W-:Y:S01]  /*0170*/  STG.E desc[UR4][R2.64+0xc], R5 ;  /* 0x00000c0502007986 */ /* 0x000fe2000c101904 */
[----:B----4-:R-:W-:-:S03]  /*0180*/  FMUL R9, R0, R9 ;  /* 0x0000000900097220 */ /* 0x010fc60000400000 */
[----:B------:R-:W-:Y:S01]  /*0190*/  STG.E desc[UR4][R2.64+0x10], R7 ;  /* 0x0000100702007986 */ /* 0x000fe2000c101904 */
[----:B-----5:R-:W-:-:S03]  /*01a0*/  FADD R11, R5, R4 ;  /* 0x00000004050b7221 */ /* 0x020fc60000000000 */
[----:B------:R-:W-:Y:S01]  /*01b0*/  STG.E desc[UR4][R2.64+0x14], R9 ;  /* 0x0000140902007986 */ /* 0x000fe2000c101904 */
[----:B------:R-:W-:-:S03]  /*01c0*/  FADD R13, R7, R6 ;  /* 0x00000006070d7221 */ /* 0x000fc60000000000 */
[----:B------:R-:W-:Y:S01]  /*01d0*/  STG.E desc[UR4][R2.64], R11 ;  /* 0x0000000b02007986 */ /* 0x000fe2000c101904 */
[----:B------:R-:W-:-:S03]  /*01e0*/  FADD R15, R9, R8 ;  /* 0x00000008090f7221 */ /* 0x000fc60000000000 */
[----:B------:R-:W-:Y:S04]  /*01f0*/  STG.E desc[UR4][R2.64+0x4], R13 ;  /* 0x0000040d02007986 */ /* 0x000fe8000c101904 */
[----:B------:R-:W-:Y:S01]  /*0200*/  STG.E desc[UR4][R2.64+0x8], R15 ;  /* 0x0000080f02007986 */ /* 0x000fe2000c101904 */
[----:B------:R-:W-:Y:S05]  /*0210*/  EXIT ;  /* 0x000000000000794d */ /* 0x000fea0003800000 */
.L_x_0:
[----:B------:R-:W-:-:S00]  /*0220*/  BRA `(.L_x_0) ;  /* 0xfffffffc00fc7947 */ /* 0x000fc0000383ffff */
[----:B------:R-:W-:-:S00]  /*0230*/  NOP ;  /* 0x0000000000007918 */ /* 0x000fc00000000000 */
        /* <DEDUP_REMOVED lines=12> */
.L_x_1:


//--------------------- .nv.shared.reserved.0     --------------------------
	.section	.nv.shared.reserved.0,"aw",@nobits
	.weak		__nv_reservedSMEM_offset_0_alias
	.size		__nv_reservedSMEM_offset_0_alias, 0, 64
	.other		__nv_reservedSMEM_offset_0_alias,@"STO_CUDA_RESERVED_SHARED STV_DEFAULT"
__nv_reservedSMEM_offset_0_alias:
	.zero		0
	.zero		64


//--------------------- .nv.constant0._Z11step_kernelP8Particlefii --------------------------
	.section	.nv.constant0._Z11step_kernelP8Particlefii,"a",@progbits
	.sectionflags	@""
	.align	4
.nv.constant0._Z11step_kernelP8Particlefii:
	.zero		916


//--------------------- SYMBOLS --------------------------

	.type		.nv.reservedSmem.offset0,@object
	.size		.nv.reservedSmem.offset0,0x4
